//
// Generated by NVIDIA NVVM Compiler
//
// Compiler Build ID: CL-36424714
// Cuda compilation tools, release 13.0, V13.0.88
// Based on NVVM 20.0.0
//

.version 9.0
.target sm_100
.address_size 64

	// .globl	_Z14stencil_kernelPfS_j

.visible .entry _Z14stencil_kernelPfS_j(
	.param .u64 .ptr .align 1 _Z14stencil_kernelPfS_j_param_0,
	.param .u64 .ptr .align 1 _Z14stencil_kernelPfS_j_param_1,
	.param .u32 _Z14stencil_kernelPfS_j_param_2
)
{
	.reg .pred 	%p<12>;
	.reg .b32 	%r<31>;
	.reg .b32 	%f<15>;
	.reg .b64 	%rd<20>;

	ld.param.u64 	%rd1, [_Z14stencil_kernelPfS_j_param_0];
	ld.param.u64 	%rd2, [_Z14stencil_kernelPfS_j_param_1];
	ld.param.u32 	%r4, [_Z14stencil_kernelPfS_j_param_2];
	mov.u32 	%r5, %ctaid.z;
	mov.u32 	%r6, %ntid.z;
	mov.u32 	%r7, %tid.z;
	mad.lo.s32 	%r1, %r5, %r6, %r7;
	mov.u32 	%r8, %ctaid.x;
	mov.u32 	%r9, %ntid.x;
	mov.u32 	%r10, %tid.x;
	mad.lo.s32 	%r2, %r8, %r9, %r10;
	mov.u32 	%r11, %ctaid.y;
	mov.u32 	%r12, %ntid.y;
	mov.u32 	%r13, %tid.y;
	mad.lo.s32 	%r3, %r11, %r12, %r13;
	setp.eq.s32 	%p1, %r1, 0;
	add.s32 	%r14, %r4, -1;
	setp.ge.u32 	%p2, %r1, %r14;
	setp.eq.s32 	%p3, %r2, 0;
	or.pred  	%p4, %p1, %p3;
	or.pred  	%p5, %p4, %p2;
	setp.ge.u32 	%p6, %r2, %r14;
	or.pred  	%p7, %p6, %p5;
	setp.eq.s32 	%p8, %r3, 0;
	or.pred  	%p9, %p8, %p7;
	setp.ge.u32 	%p10, %r3, %r14;
	or.pred  	%p11, %p10, %p9;
	@%p11 bra 	$L__BB0_2;
	cvta.to.global.u64 	%rd3, %rd1;
	cvta.to.global.u64 	%rd4, %rd2;
	mul.lo.s32 	%r15, %r4, %r1;
	mul.lo.s32 	%r16, %r15, %r4;
	mul.lo.s32 	%r17, %r4, %r2;
	add.s32 	%r18, %r17, %r3;
	add.s32 	%r19, %r18, %r16;
	mul.wide.u32 	%rd5, %r19, 4;
	add.s64 	%rd6, %rd3, %rd5;
	ld.global.f32 	%f1, [%rd6];
	add.s32 	%r20, %r19, -1;
	mul.wide.u32 	%rd7, %r20, 4;
	add.s64 	%rd8, %rd3, %rd7;
	ld.global.f32 	%f2, [%rd8];
	mul.f32 	%f3, %f2, 0f3DAA9931;
	fma.rn.f32 	%f4, %f1, 0f3F000000, %f3;
	add.s32 	%r21, %r19, 1;
	mul.wide.u32 	%rd9, %r21, 4;
	add.s64 	%rd10, %rd3, %rd9;
	ld.global.f32 	%f5, [%rd10];
	fma.rn.f32 	%f6, %f5, 0f3DAA9931, %f4;
	sub.s32 	%r22, %r17, %r4;
	add.s32 	%r23, %r22, %r3;
	add.s32 	%r24, %r23, %r16;
	mul.wide.u32 	%rd11, %r24, 4;
	add.s64 	%rd12, %rd3, %rd11;
	ld.global.f32 	%f7, [%rd12];
	fma.rn.f32 	%f8, %f7, 0f3DAA9931, %f6;
	shl.b32 	%r25, %r4, 1;
	add.s32 	%r26, %r24, %r25;
	mul.wide.u32 	%rd13, %r26, 4;
	add.s64 	%rd14, %rd3, %rd13;
	ld.global.f32 	%f9, [%rd14];
	fma.rn.f32 	%f10, %f9, 0f3DAA9931, %f8;
	sub.s32 	%r27, %r15, %r4;
	mad.lo.s32 	%r28, %r27, %r4, %r18;
	mul.wide.u32 	%rd15, %r28, 4;
	add.s64 	%rd16, %rd3, %rd15;
	ld.global.f32 	%f11, [%rd16];
	fma.rn.f32 	%f12, %f11, 0f3DAA9931, %f10;
	add.s32 	%r29, %r27, %r25;
	mad.lo.s32 	%r30, %r29, %r4, %r18;
	mul.wide.u32 	%rd17, %r30, 4;
	add.s64 	%rd18, %rd3, %rd17;
	ld.global.f32 	%f13, [%rd18];
	fma.rn.f32 	%f14, %f13, 0f3DAA9931, %f12;
	add.s64 	%rd19, %rd4, %rd5;
	st.global.f32 	[%rd19], %f14;
$L__BB0_2:
	ret;

}


// ===== COMPILED SASS (sm_100) =====

	.target	sm_100

	.elftype	@"ET_EXEC"


//--------------------- .note.nv.tkinfo           --------------------------
	.section	.note.nv.tkinfo,"",@"SHT_NOTE"
	.sectionflags	@"SHF_NOTE_NV_TKINFO"
	.tkinfo
        /*0018*/ 	.word	0x00000002
        /*0030*/ 	.string	""
        /*0030*/ 	.string	"ptxas"
        /*0030*/ 	.string	"Cuda compilation tools, release 13.0, V13.0.88"
        /*0030*/ 	.string	"Build cuda_13.0.r13.0/compiler.36424714_0"
        /*0030*/ 	.string	"-arch sm_100 -m 64 "



//--------------------- .note.nv.cuinfo           --------------------------
	.section	.note.nv.cuinfo,"",@"SHT_NOTE"
	.sectionflags	@"SHF_NOTE_NV_CUINFO"
        /*0018*/ 	.short	0x0002
        /*001a*/ 	.short	0x0064
        /*001c*/ 	.short	0x0082
	.zero		2


//--------------------- .nv.info                  --------------------------
	.section	.nv.info,"",@"SHT_CUDA_INFO"
	.align	4


	//----- nvinfo : EIATTR_REGCOUNT
	.align		4
        /*0000*/ 	.byte	0x04, 0x2f
        /*0002*/ 	.short	(.L_1 - .L_0)
	.align		4
.L_0:
        /*0004*/ 	.word	index@(_Z14stencil_kernelPfS_j)
        /*0008*/ 	.word	0x00000018


	//----- nvinfo : EIATTR_FRAME_SIZE
	.align		4
.L_1:
        /*000c*/ 	.byte	0x04, 0x11
        /*000e*/ 	.short	(.L_3 - .L_2)
	.align		4
.L_2:
        /*0010*/ 	.word	index@(_Z14stencil_kernelPfS_j)
        /*0014*/ 	.word	0x00000000


	//----- nvinfo : EIATTR_MIN_STACK_SIZE
	.align		4
.L_3:
        /*0018*/ 	.byte	0x04, 0x12
        /*001a*/ 	.short	(.L_5 - .L_4)
	.align		4
.L_4:
        /*001c*/ 	.word	index@(_Z14stencil_kernelPfS_j)
        /*0020*/ 	.word	0x00000000
.L_5:


//--------------------- .nv.compat                --------------------------
	.section	.nv.compat,"",@"SHT_CUDA_COMPAT_INFO"
	.align	4
        /*0000*/ 	.byte	0x02, 0x09, 0x00, 0x00, 0x02, 0x02, 0x01, 0x00, 0x02, 0x05, 0x05, 0x00, 0x03, 0x07, 0x01, 0x01
        /*0010*/ 	.byte	0x02, 0x03, 0x00, 0x00, 0x02, 0x06, 0x01, 0x00, 0x04, 0x0b, 0x08, 0x00, 0x09, 0x00, 0x00, 0x00
        /*0020*/ 	.byte	0x00, 0x00, 0x00, 0x00


//--------------------- .nv.info._Z14stencil_kernelPfS_j --------------------------
	.section	.nv.info._Z14stencil_kernelPfS_j,"",@"SHT_CUDA_INFO"
	.sectionflags	@""
	.align	4


	//----- nvinfo : EIATTR_CUDA_API_VERSION
	.align		4
        /*0000*/ 	.byte	0x04, 0x37
        /*0002*/ 	.short	(.L_7 - .L_6)
.L_6:
        /*0004*/ 	.word	0x00000082


	//----- nvinfo : EIATTR_KPARAM_INFO
	.align		4
.L_7:
        /*0008*/ 	.byte	0x04, 0x17
        /*000a*/ 	.short	(.L_9 - .L_8)
.L_8:
        /*000c*/ 	.word	0x00000000
        /*0010*/ 	.short	0x0002
        /*0012*/ 	.short	0x0010
        /*0014*/ 	.byte	0x00, 0xf0, 0x11, 0x00


	//----- nvinfo : EIATTR_KPARAM_INFO
	.align		4
.L_9:
        /*0018*/ 	.byte	0x04, 0x17
        /*001a*/ 	.short	(.L_11 - .L_10)
.L_10:
        /*001c*/ 	.word	0x00000000
        /*0020*/ 	.short	0x0001
        /*0022*/ 	.short	0x0008
        /*0024*/ 	.byte	0x00, 0xf5, 0x21, 0x00


	//----- nvinfo : EIATTR_KPARAM_INFO
	.align		4
.L_11:
        /*0028*/ 	.byte	0x04, 0x17
        /*002a*/ 	.short	(.L_13 - .L_12)
.L_12:
        /*002c*/ 	.word	0x00000000
        /*0030*/ 	.short	0x0000
        /*0032*/ 	.short	0x0000
        /*0034*/ 	.byte	0x00, 0xf5, 0x21, 0x00


	//----- nvinfo : EIATTR_SPARSE_MMA_MASK
	.align		4
.L_13:
        /*0038*/ 	.byte	0x03, 0x50
        /*003a*/ 	.short	0x0000


	//----- nvinfo : EIATTR_MAXREG_COUNT
	.align		4
        /*003c*/ 	.byte	0x03, 0x1b
        /*003e*/ 	.short	0x00ff


	//----- nvinfo : EIATTR_MERCURY_ISA_VERSION
	.align		4
        /*0040*/ 	.byte	0x03, 0x5f
        /*0042*/ 	.short	0x0101


	//----- nvinfo : EIATTR_VRC_CTA_INIT_COUNT
	.align		4
        /*0044*/ 	.byte	0x02, 0x4a
	.zero		1
	.zero		1


	//----- nvinfo : EIATTR_EXIT_INSTR_OFFSETS
	.align		4
        /*0048*/ 	.byte	0x04, 0x1c
        /*004a*/ 	.short	(.L_15 - .L_14)


	//   ....[0]....
.L_14:
        /*004c*/ 	.word	0x00000150


	//   ....[1]....
        /*0050*/ 	.word	0x000003d0


	//----- nvinfo : EIATTR_CBANK_PARAM_SIZE
	.align		4
.L_15:
        /*0054*/ 	.byte	0x03, 0x19
        /*0056*/ 	.short	0x0014


	//----- nvinfo : EIATTR_PARAM_CBANK
	.align		4
        /*0058*/ 	.byte	0x04, 0x0a
        /*005a*/ 	.short	(.L_17 - .L_16)
	.align		4
.L_16:
        /*005c*/ 	.word	index@(.nv.constant0._Z14stencil_kernelPfS_j)
        /*0060*/ 	.short	0x0380
        /*0062*/ 	.short	0x0014


	//----- nvinfo : EIATTR_SW_WAR
	.align		4
.L_17:
        /*0064*/ 	.byte	0x04, 0x36
        /*0066*/ 	.short	(.L_19 - .L_18)
.L_18:
        /*0068*/ 	.word	0x00000008
.L_19:


//--------------------- .nv.callgraph             --------------------------
	.section	.nv.callgraph,"",@"SHT_CUDA_CALLGRAPH"
	.align	4
	.sectionentsize	8
	.align		4
        /*0000*/ 	.word	0x00000000
	.align		4
        /*0004*/ 	.word	0xffffffff
	.align		4
        /*0008*/ 	.word	0x00000000
	.align		4
        /*000c*/ 	.word	0xfffffffe
	.align		4
        /*0010*/ 	.word	0x00000000
	.align		4
        /*0014*/ 	.word	0xfffffffd
	.align		4
        /*0018*/ 	.word	0x00000000
	.align		4
        /*001c*/ 	.word	0xfffffffc


//--------------------- .text._Z14stencil_kernelPfS_j --------------------------
	.section	.text._Z14stencil_kernelPfS_j,"ax",@progbits
	.align	128
        .global         _Z14stencil_kernelPfS_j
        .type           _Z14stencil_kernelPfS_j,@function
        .size           _Z14stencil_kernelPfS_j,(.L_x_1 - _Z14stencil_kernelPfS_j)
        .other          _Z14stencil_kernelPfS_j,@"STO_CUDA_ENTRY STV_DEFAULT"
_Z14stencil_kernelPfS_j:
.text._Z14stencil_kernelPfS_j:
[----:B------:R-:W-:Y:S01]  /*0000*/  LDC R1, c[0x0][0x37c] ;  /* 0x0000df00ff017b82 */ /* 0x000fe20000000800 */
[----:B------:R-:W0:Y:S07]  /*0010*/  S2R R4, SR_TID.X ;  /* 0x0000000000047919 */ /* 0x000e2e0000002100 */
[----:B------:R-:W1:Y:S01]  /*0020*/  LDC R5, c[0x0][0x368] ;  /* 0x0000da00ff057b82 */ /* 0x000e620000000800 */
[----:B------:R-:W1:Y:S01]  /*0030*/  S2R R2, SR_TID.Z ;  /* 0x0000000000027919 */ /* 0x000e620000002300 */
[----:B------:R-:W2:Y:S06]  /*0040*/  S2R R6, SR_TID.Y ;  /* 0x0000000000067919 */ /* 0x000eac0000002200 */
[----:B------:R-:W0:Y:S08]  /*0050*/  S2UR UR5, SR_CTAID.X ;  /* 0x00000000000579c3 */ /* 0x000e300000002500 */
[----:B------:R-:W0:Y:S08]  /*0060*/  LDC R9, c[0x0][0x360] ;  /* 0x0000d800ff097b82 */ /* 0x000e300000000800 */
[----:B------:R-:W1:Y:S08]  /*0070*/  S2UR UR4, SR_CTAID.Z ;  /* 0x00000000000479c3 */ /* 0x000e700000002700 */
[----:B------:R-:W3:Y:S08]  /*0080*/  LDC R0, c[0x0][0x390] ;  /* 0x0000e400ff007b82 */ /* 0x000ef00000000800 */
[----:B------:R-:W2:Y:S01]  /*0090*/  S2UR UR6, SR_CTAID.Y ;  /* 0x00000000000679c3 */ /* 0x000ea20000002600 */
[----:B0-----:R-:W-:-:S05]  /*00a0*/  IMAD R9, R9, UR5, R4 ;  /* 0x0000000509097c24 */ /* 0x001fca000f8e0204 */
[----:B------:R-:W-:Y:S02]  /*00b0*/  ISETP.NE.AND P0, PT, R9, RZ, PT ;  /* 0x000000ff0900720c */ /* 0x000fe40003f05270 */
[----:B------:R-:W2:Y:S01]  /*00c0*/  LDC R3, c[0x0][0x364] ;  /* 0x0000d900ff037b82 */ /* 0x000ea20000000800 */
[----:B-1----:R-:W-:-:S05]  /*00d0*/  IMAD R5, R5, UR4, R2 ;  /* 0x0000000405057c24 */ /* 0x002fca000f8e0202 */
[----:B------:R-:W-:Y:S02]  /*00e0*/  ISETP.EQ.OR P0, PT, R5, RZ, !P0 ;  /* 0x000000ff0500720c */ /* 0x000fe40004702670 */
[----:B---3--:R-:W-:-:S04]  /*00f0*/  IADD3 R2, PT, PT, R0, -0x1, RZ ;  /* 0xffffffff00027810 */ /* 0x008fc80007ffe0ff */
[----:B------:R-:W-:-:S04]  /*0100*/  ISETP.GE.U32.OR P0, PT, R5, R2, P0 ;  /* 0x000000020500720c */ /* 0x000fc80000706470 */
[----:B------:R-:W-:Y:S01]  /*0110*/  ISETP.GE.U32.OR P0, PT, R9, R2, P0 ;  /* 0x000000020900720c */ /* 0x000fe20000706470 */
[----:B--2---:R-:W-:-:S05]  /*0120*/  IMAD R4, R3, UR6, R6 ;  /* 0x0000000603047c24 */ /* 0x004fca000f8e0206 */
[----:B------:R-:W-:-:S04]  /*0130*/  ISETP.EQ.OR P0, PT, R4, RZ, P0 ;  /* 0x000000ff0400720c */ /* 0x000fc80000702670 */
[----:B------:R-:W-:-:S13]  /*0140*/  ISETP.GE.U32.OR P0, PT, R4, R2, P0 ;  /* 0x000000020400720c */ /* 0x000fda0000706470 */
[----:B------:R-:W-:Y:S05]  /*0150*/  @P0 EXIT ;  /* 0x000000000000094d */ /* 0x000fea0003800000 */
[----:B------:R-:W0:Y:S01]  /*0160*/  LDC.64 R2, c[0x0][0x380] ;  /* 0x0000e000ff027b82 */ /* 0x000e220000000a00 */
[-C--:B------:R-:W-:Y:S01]  /*0170*/  IMAD R15, R5, R0.reuse, RZ ;  /* 0x00000000050f7224 */ /* 0x080fe200078e02ff */
[----:B------:R-:W1:Y:S01]  /*0180*/  LDCU.64 UR4, c[0x0][0x358] ;  /* 0x00006b00ff0477ac */ /* 0x000e620008000a00 */
[CC--:B------:R-:W-:Y:S02]  /*0190*/  IMAD R7, R9.reuse, R0.reuse, R4 ;  /* 0x0000000009077224 */ /* 0x0c0fe400078e0204 */
[-C--:B------:R-:W-:Y:S02]  /*01a0*/  IMAD R9, R9, R0.reuse, -R0 ;  /* 0x0000000009097224 */ /* 0x080fe400078e0a00 */
[----:B------:R-:W-:-:S03]  /*01b0*/  IMAD R5, R15, R0, R7 ;  /* 0x000000000f057224 */ /* 0x000fc600078e0207 */
[----:B------:R-:W-:Y:S02]  /*01c0*/  IADD3 R6, PT, PT, R4, R9, RZ ;  /* 0x0000000904067210 */ /* 0x000fe40007ffe0ff */
[C---:B------:R-:W-:Y:S02]  /*01d0*/  IADD3 R11, PT, PT, R5.reuse, -0x1, RZ ;  /* 0xffffffff050b7810 */ /* 0x040fe40007ffe0ff */
[----:B------:R-:W-:Y:S01]  /*01e0*/  IADD3 R13, PT, PT, R5, 0x1, RZ ;  /* 0x00000001050d7810 */ /* 0x000fe20007ffe0ff */
[----:B------:R-:W-:Y:S02]  /*01f0*/  IMAD R17, R15, R0, R6 ;  /* 0x000000000f117224 */ /* 0x000fe400078e0206 */
[----:B0-----:R-:W-:-:S04]  /*0200*/  IMAD.WIDE.U32 R10, R11, 0x4, R2 ;  /* 0x000000040b0a7825 */ /* 0x001fc800078e0002 */
[--C-:B------:R-:W-:Y:S01]  /*0210*/  IMAD.WIDE.U32 R8, R5, 0x4, R2.reuse ;  /* 0x0000000405087825 */ /* 0x100fe200078e0002 */
[----:B-1----:R0:W2:Y:S03]  /*0220*/  LDG.E R4, desc[UR4][R10.64] ;  /* 0x000000040a047981 */ /* 0x0020a6000c1e1900 */
[--C-:B------:R-:W-:Y:S01]  /*0230*/  IMAD.WIDE.U32 R12, R13, 0x4, R2.reuse ;  /* 0x000000040d0c7825 */ /* 0x100fe200078e0002 */
[----:B------:R1:W3:Y:S01]  /*0240*/  LDG.E R6, desc[UR4][R8.64] ;  /* 0x0000000408067981 */ /* 0x0002e2000c1e1900 */
[----:B------:R-:W-:Y:S02]  /*0250*/  IADD3 R21, PT, PT, R15, -R0, RZ ;  /* 0x800000000f157210 */ /* 0x000fe40007ffe0ff */
[C---:B------:R-:W-:Y:S01]  /*0260*/  LEA R19, R0.reuse, R17, 0x1 ;  /* 0x0000001100137211 */ /* 0x040fe200078e08ff */
[----:B------:R-:W-:Y:S01]  /*0270*/  IMAD.WIDE.U32 R14, R17, 0x4, R2 ;  /* 0x00000004110e7825 */ /* 0x000fe200078e0002 */
[----:B------:R-:W4:Y:S01]  /*0280*/  LDG.E R13, desc[UR4][R12.64] ;  /* 0x000000040c0d7981 */ /* 0x000f22000c1e1900 */
[----:B------:R-:W-:-:S02]  /*0290*/  LEA R18, R0, R21, 0x1 ;  /* 0x0000001500127211 */ /* 0x000fc400078e08ff */
[-C--:B------:R-:W-:Y:S02]  /*02a0*/  IMAD R21, R21, R0.reuse, R7 ;  /* 0x0000000015157224 */ /* 0x080fe400078e0207 */
[----:B------:R-:W-:Y:S01]  /*02b0*/  IMAD.WIDE.U32 R16, R19, 0x4, R2 ;  /* 0x0000000413107825 */ /* 0x000fe200078e0002 */
[----:B------:R-:W5:Y:S03]  /*02c0*/  LDG.E R15, desc[UR4][R14.64] ;  /* 0x000000040e0f7981 */ /* 0x000f66000c1e1900 */
[----:B------:R-:W-:Y:S02]  /*02d0*/  IMAD R7, R18, R0, R7 ;  /* 0x0000000012077224 */ /* 0x000fe400078e0207 */
[--C-:B0-----:R-:W-:Y:S01]  /*02e0*/  IMAD.WIDE.U32 R10, R21, 0x4, R2.reuse ;  /* 0x00000004150a7825 */ /* 0x101fe200078e0002 */
[----:B------:R-:W5:Y:S03]  /*02f0*/  LDG.E R17, desc[UR4][R16.64] ;  /* 0x0000000410117981 */ /* 0x000f66000c1e1900 */
[----:B-1----:R-:W-:-:S02]  /*0300*/  IMAD.WIDE.U32 R8, R7, 0x4, R2 ;  /* 0x0000000407087825 */ /* 0x002fc400078e0002 */
[----:B------:R-:W5:Y:S01]  /*0310*/  LDG.E R11, desc[UR4][R10.64] ;  /* 0x000000040a0b7981 */ /* 0x000f62000c1e1900 */
[----:B------:R-:W0:Y:S03]  /*0320*/  LDC.64 R2, c[0x0][0x388] ;  /* 0x0000e200ff027b82 */ /* 0x000e260000000a00 */
[----:B------:R-:W5:Y:S01]  /*0330*/  LDG.E R9, desc[UR4][R8.64] ;  /* 0x0000000408097981 */ /* 0x000f62000c1e1900 */
[----:B0-----:R-:W-:-:S04]  /*0340*/  IMAD.WIDE.U32 R2, R5, 0x4, R2 ;  /* 0x0000000405027825 */ /* 0x001fc800078e0002 */
[----:B--2---:R-:W-:-:S04]  /*0350*/  FMUL R7, R4, 0.083300001919269561768 ;  /* 0x3daa993104077820 */ /* 0x004fc80000400000 */
[----:B---3--:R-:W-:-:S04]  /*0360*/  FFMA R6, R6, 0.5, R7 ;  /* 0x3f00000006067823 */ /* 0x008fc80000000007 */
[----:B----4-:R-:W-:-:S04]  /*0370*/  FFMA R6, R13, 0.083300001919269561768, R6 ;  /* 0x3daa99310d067823 */ /* 0x010fc80000000006 */
[----:B-----5:R-:W-:-:S04]  /*0380*/  FFMA R6, R15, 0.083300001919269561768, R6 ;  /* 0x3daa99310f067823 */ /* 0x020fc80000000006 */
[----:B------:R-:W-:-:S04]  /*0390*/  FFMA R6, R17, 0.083300001919269561768, R6 ;  /* 0x3daa993111067823 */ /* 0x000fc80000000006 */
[----:B------:R-:W-:-:S04]  /*03a0*/  FFMA R6, R11, 0.083300001919269561768, R6 ;  /* 0x3daa99310b067823 */ /* 0x000fc80000000006 */
[----:B------:R-:W-:-:S05]  /*03b0*/  FFMA R5, R9, 0.083300001919269561768, R6 ;  /* 0x3daa993109057823 */ /* 0x000fca0000000006 */
[----:B------:R-:W-:Y:S01]  /*03c0*/  STG.E desc[UR4][R2.64], R5 ;  /* 0x0000000502007986 */ /* 0x000fe2000c101904 */
[----:B------:R-:W-:Y:S05]  /*03d0*/  EXIT ;  /* 0x000000000000794d */ /* 0x000fea0003800000 */
.L_x_0:
[----:B------:R-:W-:-:S00]  /*03e0*/  BRA `(.L_x_0) ;  /* 0xfffffffc00fc7947 */ /* 0x000fc0000383ffff */
[----:B------:R-:W-:-:S00]  /*03f0*/  NOP ;  /* 0x0000000000007918 */ /* 0x000fc00000000000 */
        /* <DEDUP_REMOVED lines=8> */
.L_x_1:


//--------------------- .nv.shared.reserved.0     --------------------------
	.section	.nv.shared.reserved.0,"aw",@nobits
	.weak		__nv_reservedSMEM_offset_0_alias
	.size		__nv_reservedSMEM_offset_0_alias, 0, 64
	.other		__nv_reservedSMEM_offset_0_alias,@"STO_CUDA_RESERVED_SHARED STV_DEFAULT"
__nv_reservedSMEM_offset_0_alias:
	.zero		0
	.zero		64


//--------------------- .nv.constant0._Z14stencil_kernelPfS_j --------------------------
	.section	.nv.constant0._Z14stencil_kernelPfS_j,"a",@progbits
	.sectionflags	@""
	.align	4
.nv.constant0._Z14stencil_kernelPfS_j:
	.zero		916


//--------------------- SYMBOLS --------------------------

	.type		.nv.reservedSmem.offset0,@object
	.size		.nv.reservedSmem.offset0,0x4
